	.headerflags	@"EF_CUDA_TEXMODE_UNIFIED EF_CUDA_64BIT_ADDRESS EF_CUDA_ACCELERATORS EF_CUDA_SM90 EF_CUDA_VIRTUAL_SM(EF_CUDA_SM90)"
	.elftype	@"ET_EXEC"


//--------------------- .nv.info                  --------------------------
	.section	.nv.info,"",@"SHT_CUDA_INFO"
	.align	4


	//----- nvinfo : EIATTR_REGCOUNT
	.align		4
        /*0000*/ 	.byte	0x04, 0x2f
        /*0002*/ 	.short	(.L_1 - .L_0)
	.align		4
.L_0:
        /*0004*/ 	.word	index@(triton_poi_fused_cat_12)
        /*0008*/ 	.word	0x0000001d


	//----- nvinfo : EIATTR_MIN_STACK_SIZE
	.align		4
.L_1:
        /*000c*/ 	.byte	0x04, 0x12
        /*000e*/ 	.short	(.L_3 - .L_2)
	.align		4
.L_2:
        /*0010*/ 	.word	index@(triton_poi_fused_cat_12)
        /*0014*/ 	.word	0x00000000


	//----- nvinfo : EIATTR_FRAME_SIZE
	.align		4
.L_3:
        /*0018*/ 	.byte	0x04, 0x11
        /*001a*/ 	.short	(.L_5 - .L_4)
	.align		4
.L_4:
        /*001c*/ 	.word	index@(triton_poi_fused_cat_12)
        /*0020*/ 	.word	0x00000000


	//----- nvinfo : EIATTR_MIN_STACK_SIZE
	.align		4
.L_5:
        /*0024*/ 	.byte	0x04, 0x12
        /*0026*/ 	.short	(.L_7 - .L_6)
	.align		4
.L_6:
        /*0028*/ 	.word	index@(triton_poi_fused_cat_12)
        /*002c*/ 	.word	0x00000000
.L_7:


//--------------------- .nv.info.triton_poi_fused_cat_12 --------------------------
	.section	.nv.info.triton_poi_fused_cat_12,"",@"SHT_CUDA_INFO"
	.sectionflags	@""
	.align	4


	//----- nvinfo : EIATTR_CUDA_API_VERSION
	.align		4
        /*0000*/ 	.byte	0x04, 0x37
        /*0002*/ 	.short	(.L_9 - .L_8)
.L_8:
        /*0004*/ 	.word	0x0000007c


	//----- nvinfo : EIATTR_KPARAM_INFO
	.align		4
.L_9:
        /*0008*/ 	.byte	0x04, 0x17
        /*000a*/ 	.short	(.L_11 - .L_10)
.L_10:
        /*000c*/ 	.word	0x00000000
        /*0010*/ 	.short	0x0006
        /*0012*/ 	.short	0x0030
        /*0014*/ 	.byte	0x00, 0xf0, 0x11, 0x00


	//----- nvinfo : EIATTR_KPARAM_INFO
	.align		4
.L_11:
        /*0018*/ 	.byte	0x04, 0x17
        /*001a*/ 	.short	(.L_13 - .L_12)
.L_12:
        /*001c*/ 	.word	0x00000000
        /*0020*/ 	.short	0x0005
        /*0022*/ 	.short	0x0028
        /*0024*/ 	.byte	0x00, 0xf4, 0x21, 0x00


	//----- nvinfo : EIATTR_KPARAM_INFO
	.align		4
.L_13:
        /*0028*/ 	.byte	0x04, 0x17
        /*002a*/ 	.short	(.L_15 - .L_14)
.L_14:
        /*002c*/ 	.word	0x00000000
        /*0030*/ 	.short	0x0004
        /*0032*/ 	.short	0x0020
        /*0034*/ 	.byte	0x00, 0xf4, 0x21, 0x00


	//----- nvinfo : EIATTR_KPARAM_INFO
	.align		4
.L_15:
        /*0038*/ 	.byte	0x04, 0x17
        /*003a*/ 	.short	(.L_17 - .L_16)
.L_16:
        /*003c*/ 	.word	0x00000000
        /*0040*/ 	.short	0x0003
        /*0042*/ 	.short	0x0018
        /*0044*/ 	.byte	0x00, 0xf4, 0x21, 0x00


	//----- nvinfo : EIATTR_KPARAM_INFO
	.align		4
.L_17:
        /*0048*/ 	.byte	0x04, 0x17
        /*004a*/ 	.short	(.L_19 - .L_18)
.L_18:
        /*004c*/ 	.word	0x00000000
        /*0050*/ 	.short	0x0002
        /*0052*/ 	.short	0x0010
        /*0054*/ 	.byte	0x00, 0xf4, 0x21, 0x00


	//----- nvinfo : EIATTR_KPARAM_INFO
	.align		4
.L_19:
        /*0058*/ 	.byte	0x04, 0x17
        /*005a*/ 	.short	(.L_21 - .L_20)
.L_20:
        /*005c*/ 	.word	0x00000000
        /*0060*/ 	.short	0x0001
        /*0062*/ 	.short	0x0008
        /*0064*/ 	.byte	0x00, 0xf4, 0x21, 0x00


	//----- nvinfo : EIATTR_KPARAM_INFO
	.align		4
.L_21:
        /*0068*/ 	.byte	0x04, 0x17
        /*006a*/ 	.short	(.L_23 - .L_22)
.L_22:
        /*006c*/ 	.word	0x00000000
        /*0070*/ 	.short	0x0000
        /*0072*/ 	.short	0x0000
        /*0074*/ 	.byte	0x00, 0xf4, 0x21, 0x00


	//----- nvinfo : EIATTR_SPARSE_MMA_MASK
	.align		4
.L_23:
        /*0078*/ 	.byte	0x03, 0x50
        /*007a*/ 	.short	0x0000


	//----- nvinfo : EIATTR_MAXREG_COUNT
	.align		4
        /*007c*/ 	.byte	0x03, 0x1b
        /*007e*/ 	.short	0x00ff


	//----- nvinfo : EIATTR_EXIT_INSTR_OFFSETS
	.align		4
        /*0080*/ 	.byte	0x04, 0x1c
        /*0082*/ 	.short	(.L_25 - .L_24)


	//   ....[0]....
.L_24:
        /*0084*/ 	.word	0x00000580


	//----- nvinfo : EIATTR_REQNTID
	.align		4
.L_25:
        /*0088*/ 	.byte	0x04, 0x10
        /*008a*/ 	.short	(.L_27 - .L_26)
.L_26:
        /*008c*/ 	.word	0x00000100
        /*0090*/ 	.word	0x00000001
        /*0094*/ 	.word	0x00000001


	//----- nvinfo : EIATTR_CBANK_PARAM_SIZE
	.align		4
.L_27:
        /*0098*/ 	.byte	0x03, 0x19
        /*009a*/ 	.short	0x0034


	//----- nvinfo : EIATTR_PARAM_CBANK
	.align		4
        /*009c*/ 	.byte	0x04, 0x0a
        /*009e*/ 	.short	(.L_29 - .L_28)
	.align		4
.L_28:
        /*00a0*/ 	.word	index@(.nv.constant0.triton_poi_fused_cat_12)
        /*00a4*/ 	.short	0x0210
        /*00a6*/ 	.short	0x0034


	//----- nvinfo : EIATTR_SW_WAR
	.align		4
.L_29:
        /*00a8*/ 	.byte	0x04, 0x36
        /*00aa*/ 	.short	(.L_31 - .L_30)
.L_30:
        /*00ac*/ 	.word	0x00000008
.L_31:


//--------------------- .nv.callgraph             --------------------------
	.section	.nv.callgraph,"",@"SHT_CUDA_CALLGRAPH"
	.align	4
	.sectionentsize	8
	.align		4
        /*0000*/ 	.word	0x00000000
	.align		4
        /*0004*/ 	.word	0xffffffff
	.align		4
        /*0008*/ 	.word	0x00000000
	.align		4
        /*000c*/ 	.word	0xfffffffe
	.align		4
        /*0010*/ 	.word	0x00000000
	.align		4
        /*0014*/ 	.word	0xfffffffd
	.align		4
        /*0018*/ 	.word	0x00000000
	.align		4
        /*001c*/ 	.word	0xfffffffc


//--------------------- .text.triton_poi_fused_cat_12 --------------------------
	.section	.text.triton_poi_fused_cat_12,"ax",@progbits
	.align	128
        .global         triton_poi_fused_cat_12
        .type           triton_poi_fused_cat_12,@function
        .size           triton_poi_fused_cat_12,(.L_x_1 - triton_poi_fused_cat_12)
        .other          triton_poi_fused_cat_12,@"STO_CUDA_ENTRY STV_DEFAULT"
triton_poi_fused_cat_12:
.text.triton_poi_fused_cat_12:
[----:B------:R-:W-:Y:S01]  /*0000*/  LDC R1, c[0x0][0x28] ;  /* 0x00000a00ff017b82 */ /* 0x000fe20000000800 */
[----:B------:R-:W1:Y:S07]  /*0010*/  S2R R0, SR_TID.X ;  /* 0x0000000000007919 */ /* 0x000e6e0000002100 */
[----:B------:R-:W2:Y:S01]  /*0020*/  LDC.64 R24, c[0x0][0x228] ;  /* 0x00008a00ff187b82 */ /* 0x000ea20000000a00 */
[----:B------:R-:W-:Y:S01]  /*0030*/  ULDC.64 UR8, c[0x0][0x230] ;  /* 0x00008c0000087ab9 */ /* 0x000fe20000000a00 */
[----:B------:R-:W-:Y:S01]  /*0040*/  ULDC.64 UR6, c[0x0][0x220] ;  /* 0x0000880000067ab9 */ /* 0x000fe20000000a00 */
[----:B------:R-:W3:Y:S01]  /*0050*/  S2R R3, SR_CTAID.X ;  /* 0x0000000000037919 */ /* 0x000ee20000002500 */
[----:B------:R-:W-:Y:S01]  /*0060*/  ULDC.64 UR4, c[0x0][0x208] ;  /* 0x0000820000047ab9 */ /* 0x000fe20000000a00 */
[----:B------:R-:W-:-:S03]  /*0070*/  CS2R R8, SRZ ;  /* 0x0000000000087805 */ /* 0x000fc6000001ff00 */
[----:B------:R-:W4:Y:S01]  /*0080*/  LDC.64 R14, c[0x0][0x210] ;  /* 0x00008400ff0e7b82 */ /* 0x000f220000000a00 */
[----:B------:R-:W-:Y:S01]  /*0090*/  CS2R R10, SRZ ;  /* 0x00000000000a7805 */ /* 0x000fe2000001ff00 */
[----:B--2---:R-:W2:Y:S01]  /*00a0*/  LDG.E R20, desc[UR4][R24.64] ;  /* 0x0000000418147981 */ /* 0x004ea2000c1e1900 */
[----:B-1----:R-:W-:-:S05]  /*00b0*/  IMAD.SHL.U32 R0, R0, 0x2, RZ ;  /* 0x0000000200007824 */ /* 0x002fca00078e00ff */
[----:B------:R-:W-:-:S05]  /*00c0*/  LOP3.LUT R0, R0, 0x1fe, RZ, 0xc0, !PT ;  /* 0x000001fe00007812 */ /* 0x000fca00078ec0ff */
[----:B---3--:R-:W-:-:S04]  /*00d0*/  IMAD R0, R3, 0x200, R0 ;  /* 0x0000020003007824 */ /* 0x008fc800078e0200 */
[----:B------:R-:W-:Y:S01]  /*00e0*/  IMAD.HI R19, R0, 0x2aaaaaab, RZ ;  /* 0x2aaaaaab00137827 */ /* 0x000fe200078e02ff */
[----:B------:R-:W-:-:S04]  /*00f0*/  SHF.R.S32.HI R3, RZ, 0x1f, R0 ;  /* 0x0000001fff037819 */ /* 0x000fc80000011400 */
[----:B------:R-:W-:Y:S02]  /*0100*/  LEA.HI R3, R3, R0, RZ, 0x4 ;  /* 0x0000000003037211 */ /* 0x000fe400078f20ff */
[----:B------:R-:W-:Y:S02]  /*0110*/  SHF.R.U32.HI R4, RZ, 0x1f, R19 ;  /* 0x0000001fff047819 */ /* 0x000fe40000011613 */
[----:B------:R-:W-:Y:S02]  /*0120*/  SHF.R.S32.HI R21, RZ, 0x4, R3 ;  /* 0x00000004ff157819 */ /* 0x000fe40000011403 */
[----:B------:R-:W-:Y:S02]  /*0130*/  LOP3.LUT R3, R3, 0xfffffff0, RZ, 0xc0, !PT ;  /* 0xfffffff003037812 */ /* 0x000fe400078ec0ff */
[----:B------:R-:W-:Y:S01]  /*0140*/  LEA.HI.SX32 R19, R19, R4, 0x14 ;  /* 0x0000000413137211 */ /* 0x000fe200078fa2ff */
[----:B------:R-:W-:-:S04]  /*0150*/  IMAD.HI R2, R21, 0x2aaaaaab, RZ ;  /* 0x2aaaaaab15027827 */ /* 0x000fc800078e02ff */
[----:B------:R-:W-:Y:S01]  /*0160*/  IMAD.IADD R6, R0, 0x1, -R3 ;  /* 0x0000000100067824 */ /* 0x000fe200078e0a03 */
[----:B------:R-:W-:-:S03]  /*0170*/  SHF.R.U32.HI R5, RZ, 0x1f, R2 ;  /* 0x0000001fff057819 */ /* 0x000fc60000011602 */
[----:B------:R-:W-:Y:S01]  /*0180*/  IMAD R3, R19, 0x2000, R6 ;  /* 0x0000200013037824 */ /* 0x000fe200078e0206 */
[----:B------:R-:W-:Y:S02]  /*0190*/  LEA.HI R2, R2, R5, RZ, 0x18 ;  /* 0x0000000502027211 */ /* 0x000fe400078fc0ff */
[----:B------:R-:W1:Y:S02]  /*01a0*/  LDC.64 R4, c[0x0][0x218] ;  /* 0x00008600ff047b82 */ /* 0x000e640000000a00 */
[----:B------:R-:W-:Y:S01]  /*01b0*/  SHF.R.S32.HI R7, RZ, 0x1f, R3 ;  /* 0x0000001fff077819 */ /* 0x000fe20000011403 */
[----:B------:R-:W-:-:S04]  /*01c0*/  IMAD R21, R2, -0x600, R21 ;  /* 0xfffffa0002157824 */ /* 0x000fc800078e0215 */
[----:B------:R-:W-:-:S05]  /*01d0*/  IMAD.SHL.U32 R2, R21, 0x10, RZ ;  /* 0x0000001015027824 */ /* 0x000fca00078e00ff */
[----:B------:R-:W-:-:S04]  /*01e0*/  IADD3 R3, P0, R2, R3, RZ ;  /* 0x0000000302037210 */ /* 0x000fc80007f1e0ff */
[----:B------:R-:W-:Y:S01]  /*01f0*/  LEA.HI.X.SX32 R6, R2, R7, 0x1, P0 ;  /* 0x0000000702067211 */ /* 0x000fe200000f0eff */
[----:B------:R-:W-:Y:S01]  /*0200*/  IMAD.SHL.U32 R16, R3, 0x4, RZ ;  /* 0x0000000403107824 */ /* 0x000fe200078e00ff */
[----:B------:R-:W-:Y:S02]  /*0210*/  LOP3.LUT R2, R21, 0xfffffe00, RZ, 0xc0, !PT ;  /* 0xfffffe0015027812 */ /* 0x000fe400078ec0ff */
[----:B------:R-:W-:Y:S02]  /*0220*/  SHF.L.U64.HI R6, R3, 0x2, R6 ;  /* 0x0000000203067819 */ /* 0x000fe40000010206 */
[----:B------:R-:W-:Y:S02]  /*0230*/  ISETP.NE.AND P0, PT, R2, 0x200, PT ;  /* 0x000002000200780c */ /* 0x000fe40003f05270 */
[----:B------:R-:W-:Y:S01]  /*0240*/  IADD3 R22, P2, R16, UR8, RZ ;  /* 0x0000000810167c10 */ /* 0x000fe2000ff5e0ff */
[----:B-1----:R1:W3:Y:S01]  /*0250*/  LDG.E R18, desc[UR4][R4.64] ;  /* 0x0000000404127981 */ /* 0x0022e2000c1e1900 */
[----:B------:R-:W-:-:S02]  /*0260*/  IADD3 R12, P1, R16, UR6, RZ ;  /* 0x00000006100c7c10 */ /* 0x000fc4000ff3e0ff */
[----:B------:R-:W-:Y:S02]  /*0270*/  IADD3.X R23, R6, UR9, RZ, P2, !PT ;  /* 0x0000000906177c10 */ /* 0x000fe400097fe4ff */
[----:B------:R-:W-:Y:S01]  /*0280*/  IADD3.X R13, R6, UR7, RZ, P1, !PT ;  /* 0x00000007060d7c10 */ /* 0x000fe20008ffe4ff */
[----:B------:R-:W-:Y:S01]  /*0290*/  ULDC.64 UR6, c[0x0][0x210] ;  /* 0x0000840000067ab9 */ /* 0x000fe20000000a00 */
[----:B------:R-:W-:-:S03]  /*02a0*/  ISETP.GT.AND P1, PT, R21, 0x3ff, PT ;  /* 0x000003ff1500780c */ /* 0x000fc60003f24270 */
[----:B------:R-:W5:Y:S01]  /*02b0*/  @!P0 LDG.E.64 R8, desc[UR4][R22.64+-0x8000] ;  /* 0xff80000416088981 */ /* 0x000f62000c1e1b00 */
[----:B------:R-:W-:-:S03]  /*02c0*/  CS2R R2, SRZ ;  /* 0x0000000000027805 */ /* 0x000fc6000001ff00 */
[----:B------:R-:W2:Y:S01]  /*02d0*/  @!P0 LDG.E.64 R10, desc[UR4][R12.64+-0x8000] ;  /* 0xff8000040c0a8981 */ /* 0x000ea2000c1e1b00 */
[----:B------:R-:W-:Y:S02]  /*02e0*/  IADD3 R16, P2, R16, UR6, RZ ;  /* 0x0000000610107c10 */ /* 0x000fe4000ff5e0ff */
[----:B-1----:R-:W-:Y:S01]  /*02f0*/  CS2R R4, SRZ ;  /* 0x0000000000047805 */ /* 0x002fe2000001ff00 */
[----:B------:R-:W-:Y:S01]  /*0300*/  IMAD R26, R19, -0x6000, R0 ;  /* 0xffffa000131a7824 */ /* 0x000fe200078e0200 */
[----:B------:R-:W-:Y:S01]  /*0310*/  IADD3.X R17, R6, UR7, RZ, P2, !PT ;  /* 0x0000000706117c10 */ /* 0x000fe200097fe4ff */
[----:B------:R-:W3:Y:S01]  /*0320*/  @P1 LDG.E.64 R2, desc[UR4][R22.64+-0x10000] ;  /* 0xff00000416021981 */ /* 0x000ee2000c1e1b00 */
[----:B------:R-:W-:Y:S02]  /*0330*/  ISETP.GE.AND P2, PT, R21, 0x200, PT ;  /* 0x000002001500780c */ /* 0x000fe40003f46270 */
[----:B------:R-:W-:Y:S01]  /*0340*/  CS2R R6, SRZ ;  /* 0x0000000000067805 */ /* 0x000fe2000001ff00 */
[----:B------:R-:W-:Y:S01]  /*0350*/  IMAD R25, R19, 0x2000, R26 ;  /* 0x0000200013197824 */ /* 0x000fe200078e021a */
[----:B------:R-:W3:Y:S03]  /*0360*/  @P1 LDG.E.64 R4, desc[UR4][R12.64+-0x10000] ;  /* 0xff0000040c041981 */ /* 0x000ee6000c1e1b00 */
[----:B----4-:R-:W-:Y:S01]  /*0370*/  IMAD.WIDE R24, R25, 0x4, R14 ;  /* 0x0000000419187825 */ /* 0x010fe200078e020e */
[----:B------:R2:W4:Y:S01]  /*0380*/  @!P0 LDG.E.64 R6, desc[UR4][R16.64+-0x8000] ;  /* 0xff80000410068981 */ /* 0x000522000c1e1b00 */
[----:B------:R-:W-:-:S06]  /*0390*/  CS2R R14, SRZ ;  /* 0x00000000000e7805 */ /* 0x000fcc000001ff00 */
[----:B------:R-:W4:Y:S01]  /*03a0*/  @!P2 LDG.E.64 R14, desc[UR4][R24.64] ;  /* 0x00000004180ea981 */ /* 0x000f22000c1e1b00 */
[----:B-----5:R-:W-:Y:S02]  /*03b0*/  SEL R9, R9, RZ, !P0 ;  /* 0x000000ff09097207 */ /* 0x020fe40004000000 */
[----:B------:R-:W-:Y:S02]  /*03c0*/  SEL R19, R8, RZ, !P0 ;  /* 0x000000ff08137207 */ /* 0x000fe40004000000 */
[----:B--2---:R-:W-:Y:S01]  /*03d0*/  SEL R16, R11, RZ, !P0 ;  /* 0x000000ff0b107207 */ /* 0x004fe20004000000 */
[----:B------:R-:W-:Y:S02]  /*03e0*/  FMUL R11, R20, R9 ;  /* 0x00000009140b7220 */ /* 0x000fe40000400000 */
[----:B------:R-:W1:Y:S01]  /*03f0*/  LDC.64 R8, c[0x0][0x238] ;  /* 0x00008e00ff087b82 */ /* 0x000e620000000a00 */
[----:B------:R-:W-:Y:S01]  /*0400*/  SEL R10, R10, RZ, !P0 ;  /* 0x000000ff0a0a7207 */ /* 0x000fe20004000000 */
[----:B------:R-:W-:Y:S01]  /*0410*/  FMUL R19, R20, R19 ;  /* 0x0000001314137220 */ /* 0x000fe20000400000 */
[----:B---3--:R-:W-:-:S02]  /*0420*/  SEL R13, R2, RZ, P1 ;  /* 0x000000ff020d7207 */ /* 0x008fc40000800000 */
[----:B------:R-:W-:Y:S01]  /*0430*/  SEL R3, R3, RZ, P1 ;  /* 0x000000ff03037207 */ /* 0x000fe20000800000 */
[----:B------:R-:W-:Y:S01]  /*0440*/  FFMA R19, R18, R10, R19 ;  /* 0x0000000a12137223 */ /* 0x000fe20000000013 */
[----:B------:R-:W-:Y:S01]  /*0450*/  SEL R4, R4, RZ, P1 ;  /* 0x000000ff04047207 */ /* 0x000fe20000800000 */
[C---:B------:R-:W-:Y:S01]  /*0460*/  FMUL R13, R20.reuse, R13 ;  /* 0x0000000d140d7220 */ /* 0x040fe20000400000 */
[----:B------:R-:W-:Y:S01]  /*0470*/  SEL R10, R5, RZ, P1 ;  /* 0x000000ff050a7207 */ /* 0x000fe20000800000 */
[----:B------:R-:W-:Y:S01]  /*0480*/  FMUL R3, R20, R3 ;  /* 0x0000000314037220 */ /* 0x000fe20000400000 */
[----:B----4-:R-:W-:Y:S01]  /*0490*/  SEL R6, R6, RZ, !P0 ;  /* 0x000000ff06067207 */ /* 0x010fe20004000000 */
[C---:B------:R-:W-:Y:S01]  /*04a0*/  FFMA R11, R18.reuse, R16, R11 ;  /* 0x00000010120b7223 */ /* 0x040fe2000000000b */
[----:B------:R-:W-:Y:S01]  /*04b0*/  SEL R2, R7, RZ, !P0 ;  /* 0x000000ff07027207 */ /* 0x000fe20004000000 */
[C---:B------:R-:W-:Y:S01]  /*04c0*/  FFMA R13, R18.reuse, R4, R13 ;  /* 0x00000004120d7223 */ /* 0x040fe2000000000d */
[----:B------:R-:W-:Y:S01]  /*04d0*/  FFMA R3, R18, R10, R3 ;  /* 0x0000000a12037223 */ /* 0x000fe20000000003 */
[----:B------:R-:W-:-:S02]  /*04e0*/  FMUL R19, R6, R19 ;  /* 0x0000001306137220 */ /* 0x000fc40000400000 */
[----:B------:R-:W-:Y:S01]  /*04f0*/  FMUL R11, R2, R11 ;  /* 0x0000000b020b7220 */ /* 0x000fe20000400000 */
[----:B------:R-:W-:Y:S02]  /*0500*/  @P0 FSEL R19, R13, RZ, P1 ;  /* 0x000000ff0d130208 */ /* 0x000fe40000800000 */
[----:B------:R-:W-:Y:S02]  /*0510*/  @P0 FSEL R11, R3, RZ, P1 ;  /* 0x000000ff030b0208 */ /* 0x000fe40000800000 */
[----:B------:R-:W-:Y:S02]  /*0520*/  SEL R10, R14, RZ, !P2 ;  /* 0x000000ff0e0a7207 */ /* 0x000fe40005000000 */
[----:B------:R-:W-:Y:S01]  /*0530*/  SEL R2, R15, RZ, !P2 ;  /* 0x000000ff0f027207 */ /* 0x000fe20005000000 */
[----:B-1----:R-:W-:Y:S01]  /*0540*/  IMAD.WIDE R8, R0, 0x4, R8 ;  /* 0x0000000400087825 */ /* 0x002fe200078e0208 */
[----:B------:R-:W-:Y:S02]  /*0550*/  SEL R10, R10, R19, !P2 ;  /* 0x000000130a0a7207 */ /* 0x000fe40005000000 */
[----:B------:R-:W-:-:S05]  /*0560*/  SEL R11, R2, R11, !P2 ;  /* 0x0000000b020b7207 */ /* 0x000fca0005000000 */
[----:B------:R-:W-:Y:S01]  /*0570*/  STG.E.64 desc[UR4][R8.64], R10 ;  /* 0x0000000a08007986 */ /* 0x000fe2000c101b04 */
[----:B------:R-:W-:Y:S05]  /*0580*/  EXIT ;  /* 0x000000000000794d */ /* 0x000fea0003800000 */
.L_x_0:
[----:B------:R-:W-:-:S00]  /*0590*/  BRA `(.L_x_0) ;  /* 0xfffffffc00fc7947 */ /* 0x000fc0000383ffff */
[----:B------:R-:W-:-:S00]  /*05a0*/  NOP ;  /* 0x0000000000007918 */ /* 0x000fc00000000000 */
        /* <DEDUP_REMOVED lines=13> */
.L_x_1:


//--------------------- .nv.constant0.triton_poi_fused_cat_12 --------------------------
	.section	.nv.constant0.triton_poi_fused_cat_12,"a",@progbits
	.sectionflags	@""
	.align	4
.nv.constant0.triton_poi_fused_cat_12:
	.zero		580
